//
// Generated by NVIDIA NVVM Compiler
//
// Compiler Build ID: CL-36424714
// Cuda compilation tools, release 13.0, V13.0.88
// Based on NVVM 20.0.0
//

.version 9.0
.target sm_100
.address_size 64

	// .globl	_Z25unique_idx_calc_threadIdxPi
.extern .func  (.param .b32 func_retval0) vprintf
(
	.param .b64 vprintf_param_0,
	.param .b64 vprintf_param_1
)
;
.global .align 1 .b8 $str[29] = {116, 104, 114, 101, 97, 100, 73, 100, 120, 32, 58, 32, 37, 100, 44, 32, 118, 97, 108, 117, 101, 32, 58, 32, 37, 100, 32, 10};
.global .align 1 .b8 $str$1[56] = {98, 108, 111, 99, 107, 73, 100, 120, 46, 120, 58, 32, 37, 100, 44, 32, 116, 104, 114, 101, 97, 100, 73, 100, 120, 46, 120, 32, 58, 32, 37, 100, 44, 32, 103, 105, 100, 58, 32, 37, 100, 44, 32, 118, 97, 108, 117, 101, 32, 58, 32, 37, 100, 32, 10};
.global .align 1 .b8 $str$2[72] = {98, 108, 111, 99, 107, 73, 100, 120, 46, 120, 58, 32, 37, 100, 44, 32, 98, 108, 111, 99, 107, 73, 100, 120, 46, 121, 58, 32, 37, 100, 44, 32, 116, 104, 114, 101, 97, 100, 73, 100, 120, 46, 120, 32, 58, 32, 37, 100, 44, 32, 103, 105, 100, 58, 32, 37, 100, 44, 32, 118, 97, 108, 117, 101, 32, 58, 32, 37, 100, 32, 10};
.global .align 1 .b8 $str$3[90] = {98, 108, 111, 99, 107, 73, 100, 120, 46, 120, 58, 32, 37, 100, 44, 32, 98, 108, 111, 99, 107, 73, 100, 120, 46, 121, 58, 32, 37, 100, 44, 32, 116, 104, 114, 101, 97, 100, 73, 100, 120, 46, 120, 32, 58, 32, 37, 100, 44, 32, 116, 104, 114, 101, 97, 100, 73, 100, 120, 46, 121, 32, 58, 32, 37, 100, 44, 32, 103, 105, 100, 58, 32, 37, 100, 44, 32, 118, 97, 108, 117, 101, 32, 58, 32, 37, 100, 32, 10};
.global .align 1 .b8 $str$4[124] = {98, 108, 111, 99, 107, 73, 100, 120, 46, 120, 58, 32, 37, 100, 44, 32, 98, 108, 111, 99, 107, 73, 100, 120, 46, 121, 58, 32, 37, 100, 44, 32, 98, 108, 111, 99, 107, 73, 100, 120, 46, 122, 58, 32, 37, 100, 44, 32, 116, 104, 114, 101, 97, 100, 73, 100, 120, 46, 120, 32, 58, 32, 37, 100, 44, 32, 116, 104, 114, 101, 97, 100, 73, 100, 120, 46, 121, 32, 58, 32, 37, 100, 44, 32, 116, 104, 114, 101, 97, 100, 73, 100, 120, 46, 122, 32, 58, 32, 37, 100, 44, 32, 103, 105, 100, 58, 32, 37, 100, 44, 32, 118, 97, 108, 117, 101, 32, 58, 32, 37, 100, 32, 10};

.visible .entry _Z25unique_idx_calc_threadIdxPi(
	.param .u64 .ptr .align 1 _Z25unique_idx_calc_threadIdxPi_param_0
)
{
	.local .align 8 .b8 	__local_depot0[8];
	.reg .b64 	%SP;
	.reg .b64 	%SPL;
	.reg .b32 	%r<5>;
	.reg .b64 	%rd<9>;

	mov.u64 	%SPL, __local_depot0;
	cvta.local.u64 	%SP, %SPL;
	ld.param.u64 	%rd1, [_Z25unique_idx_calc_threadIdxPi_param_0];
	cvta.to.global.u64 	%rd2, %rd1;
	add.u64 	%rd3, %SP, 0;
	add.u64 	%rd4, %SPL, 0;
	mov.u32 	%r1, %tid.x;
	mul.wide.u32 	%rd5, %r1, 4;
	add.s64 	%rd6, %rd2, %rd5;
	ld.global.u32 	%r2, [%rd6];
	st.local.v2.u32 	[%rd4], {%r1, %r2};
	mov.u64 	%rd7, $str;
	cvta.global.u64 	%rd8, %rd7;
	{ // callseq 0, 0
	.param .b64 param0;
	st.param.b64 	[param0], %rd8;
	.param .b64 param1;
	st.param.b64 	[param1], %rd3;
	.param .b32 retval0;
	call.uni (retval0), 
	vprintf, 
	(
	param0, 
	param1
	);
	ld.param.b32 	%r3, [retval0];
	} // callseq 0
	ret;

}
	// .globl	_Z22unique_gid_calculationPi
.visible .entry _Z22unique_gid_calculationPi(
	.param .u64 .ptr .align 1 _Z22unique_gid_calculationPi_param_0
)
{
	.local .align 16 .b8 	__local_depot1[16];
	.reg .b64 	%SP;
	.reg .b64 	%SPL;
	.reg .b32 	%r<8>;
	.reg .b64 	%rd<9>;

	mov.u64 	%SPL, __local_depot1;
	cvta.local.u64 	%SP, %SPL;
	ld.param.u64 	%rd1, [_Z22unique_gid_calculationPi_param_0];
	cvta.to.global.u64 	%rd2, %rd1;
	add.u64 	%rd3, %SP, 0;
	add.u64 	%rd4, %SPL, 0;
	mov.u32 	%r1, %tid.x;
	mov.u32 	%r2, %ntid.x;
	mov.u32 	%r3, %ctaid.x;
	mad.lo.s32 	%r4, %r2, %r3, %r1;
	mul.wide.s32 	%rd5, %r4, 4;
	add.s64 	%rd6, %rd2, %rd5;
	ld.global.u32 	%r5, [%rd6];
	st.local.v4.u32 	[%rd4], {%r3, %r1, %r4, %r5};
	mov.u64 	%rd7, $str$1;
	cvta.global.u64 	%rd8, %rd7;
	{ // callseq 1, 0
	.param .b64 param0;
	st.param.b64 	[param0], %rd8;
	.param .b64 param1;
	st.param.b64 	[param1], %rd3;
	.param .b32 retval0;
	call.uni (retval0), 
	vprintf, 
	(
	param0, 
	param1
	);
	ld.param.b32 	%r6, [retval0];
	} // callseq 1
	ret;

}
	// .globl	_Z26unique_gid_calculation_g2dPi
.visible .entry _Z26unique_gid_calculation_g2dPi(
	.param .u64 .ptr .align 1 _Z26unique_gid_calculation_g2dPi_param_0
)
{
	.local .align 8 .b8 	__local_depot2[24];
	.reg .b64 	%SP;
	.reg .b64 	%SPL;
	.reg .b32 	%r<13>;
	.reg .b64 	%rd<9>;

	mov.u64 	%SPL, __local_depot2;
	cvta.local.u64 	%SP, %SPL;
	ld.param.u64 	%rd1, [_Z26unique_gid_calculation_g2dPi_param_0];
	cvta.to.global.u64 	%rd2, %rd1;
	add.u64 	%rd3, %SP, 0;
	add.u64 	%rd4, %SPL, 0;
	mov.u32 	%r1, %ntid.x;
	mov.u32 	%r2, %tid.y;
	mov.u32 	%r3, %tid.x;
	mov.u32 	%r4, %ctaid.x;
	mov.u32 	%r5, %nctaid.x;
	mov.u32 	%r6, %ctaid.y;
	add.s32 	%r7, %r2, %r4;
	mad.lo.s32 	%r8, %r6, %r5, %r7;
	mad.lo.s32 	%r9, %r8, %r1, %r3;
	mul.wide.s32 	%rd5, %r9, 4;
	add.s64 	%rd6, %rd2, %rd5;
	ld.global.u32 	%r10, [%rd6];
	st.local.v2.u32 	[%rd4], {%r4, %r6};
	st.local.v2.u32 	[%rd4+8], {%r3, %r9};
	st.local.u32 	[%rd4+16], %r10;
	mov.u64 	%rd7, $str$2;
	cvta.global.u64 	%rd8, %rd7;
	{ // callseq 2, 0
	.param .b64 param0;
	st.param.b64 	[param0], %rd8;
	.param .b64 param1;
	st.param.b64 	[param1], %rd3;
	.param .b32 retval0;
	call.uni (retval0), 
	vprintf, 
	(
	param0, 
	param1
	);
	ld.param.b32 	%r11, [retval0];
	} // callseq 2
	ret;

}
	// .globl	_Z30unique_gid_calculation_g2d_b2dPi
.visible .entry _Z30unique_gid_calculation_g2d_b2dPi(
	.param .u64 .ptr .align 1 _Z30unique_gid_calculation_g2d_b2dPi_param_0
)
{
	.local .align 8 .b8 	__local_depot3[24];
	.reg .b64 	%SP;
	.reg .b64 	%SPL;
	.reg .b32 	%r<14>;
	.reg .b64 	%rd<9>;

	mov.u64 	%SPL, __local_depot3;
	cvta.local.u64 	%SP, %SPL;
	ld.param.u64 	%rd1, [_Z30unique_gid_calculation_g2d_b2dPi_param_0];
	cvta.to.global.u64 	%rd2, %rd1;
	add.u64 	%rd3, %SP, 0;
	add.u64 	%rd4, %SPL, 0;
	mov.u32 	%r1, %ntid.x;
	mov.u32 	%r2, %tid.y;
	mov.u32 	%r3, %tid.x;
	mov.u32 	%r4, %ntid.y;
	mov.u32 	%r5, %ctaid.x;
	mov.u32 	%r6, %nctaid.x;
	mov.u32 	%r7, %ctaid.y;
	mad.lo.s32 	%r8, %r7, %r6, %r5;
	mad.lo.s32 	%r9, %r8, %r4, %r2;
	mad.lo.s32 	%r10, %r9, %r1, %r3;
	mul.wide.s32 	%rd5, %r10, 4;
	add.s64 	%rd6, %rd2, %rd5;
	ld.global.u32 	%r11, [%rd6];
	st.local.v2.u32 	[%rd4], {%r5, %r7};
	st.local.v2.u32 	[%rd4+8], {%r3, %r2};
	st.local.v2.u32 	[%rd4+16], {%r10, %r11};
	mov.u64 	%rd7, $str$3;
	cvta.global.u64 	%rd8, %rd7;
	{ // callseq 3, 0
	.param .b64 param0;
	st.param.b64 	[param0], %rd8;
	.param .b64 param1;
	st.param.b64 	[param1], %rd3;
	.param .b32 retval0;
	call.uni (retval0), 
	vprintf, 
	(
	param0, 
	param1
	);
	ld.param.b32 	%r12, [retval0];
	} // callseq 3
	ret;

}
	// .globl	_Z30unique_gid_calculation_g3d_b3dPi
.visible .entry _Z30unique_gid_calculation_g3d_b3dPi(
	.param .u64 .ptr .align 1 _Z30unique_gid_calculation_g3d_b3dPi_param_0
)
{
	.local .align 16 .b8 	__local_depot4[32];
	.reg .b64 	%SP;
	.reg .b64 	%SPL;
	.reg .b32 	%r<21>;
	.reg .b64 	%rd<9>;

	mov.u64 	%SPL, __local_depot4;
	cvta.local.u64 	%SP, %SPL;
	ld.param.u64 	%rd1, [_Z30unique_gid_calculation_g3d_b3dPi_param_0];
	cvta.to.global.u64 	%rd2, %rd1;
	add.u64 	%rd3, %SP, 0;
	add.u64 	%rd4, %SPL, 0;
	mov.u32 	%r1, %ntid.x;
	mov.u32 	%r2, %ntid.y;
	mul.lo.s32 	%r3, %r1, %r2;
	mov.u32 	%r4, %tid.z;
	mov.u32 	%r5, %tid.y;
	mov.u32 	%r6, %tid.x;
	mov.u32 	%r7, %ntid.z;
	mov.u32 	%r8, %nctaid.x;
	mov.u32 	%r9, %ctaid.y;
	mov.u32 	%r10, %ctaid.x;
	mov.u32 	%r11, %nctaid.y;
	mov.u32 	%r12, %ctaid.z;
	mad.lo.s32 	%r13, %r12, %r11, %r9;
	mad.lo.s32 	%r14, %r13, %r8, %r10;
	mad.lo.s32 	%r15, %r14, %r7, %r4;
	mad.lo.s32 	%r16, %r1, %r5, %r6;
	mad.lo.s32 	%r17, %r3, %r15, %r16;
	mul.wide.s32 	%rd5, %r17, 4;
	add.s64 	%rd6, %rd2, %rd5;
	ld.global.u32 	%r18, [%rd6];
	st.local.v4.u32 	[%rd4], {%r10, %r9, %r12, %r6};
	st.local.v4.u32 	[%rd4+16], {%r5, %r4, %r17, %r18};
	mov.u64 	%rd7, $str$4;
	cvta.global.u64 	%rd8, %rd7;
	{ // callseq 4, 0
	.param .b64 param0;
	st.param.b64 	[param0], %rd8;
	.param .b64 param1;
	st.param.b64 	[param1], %rd3;
	.param .b32 retval0;
	call.uni (retval0), 
	vprintf, 
	(
	param0, 
	param1
	);
	ld.param.b32 	%r19, [retval0];
	} // callseq 4
	ret;

}


// ===== COMPILED SASS (sm_100) =====

	.target	sm_100

	.elftype	@"ET_EXEC"


//--------------------- .note.nv.tkinfo           --------------------------
	.section	.note.nv.tkinfo,"",@"SHT_NOTE"
	.sectionflags	@"SHF_NOTE_NV_TKINFO"
	.tkinfo
        /*0018*/ 	.word	0x00000002
        /*0030*/ 	.string	""
        /*0030*/ 	.string	"ptxas"
        /*0030*/ 	.string	"Cuda compilation tools, release 13.0, V13.0.88"
        /*0030*/ 	.string	"Build cuda_13.0.r13.0/compiler.36424714_0"
        /*0030*/ 	.string	"-arch sm_100 -m 64 "



//--------------------- .note.nv.cuinfo           --------------------------
	.section	.note.nv.cuinfo,"",@"SHT_NOTE"
	.sectionflags	@"SHF_NOTE_NV_CUINFO"
        /*0018*/ 	.short	0x0002
        /*001a*/ 	.short	0x0064
        /*001c*/ 	.short	0x0082
	.zero		2


//--------------------- .nv.info                  --------------------------
	.section	.nv.info,"",@"SHT_CUDA_INFO"
	.align	4


	//----- nvinfo : EIATTR_REGCOUNT
	.align		4
        /*0000*/ 	.byte	0x04, 0x2f
        /*0002*/ 	.short	(.L_6 - .L_5)
	.align		4
.L_5:
        /*0004*/ 	.word	index@(_Z25unique_idx_calc_threadIdxPi)
        /*0008*/ 	.word	0x00000018


	//----- nvinfo : EIATTR_FRAME_SIZE
	.align		4
.L_6:
        /*000c*/ 	.byte	0x04, 0x11
        /*000e*/ 	.short	(.L_8 - .L_7)
	.align		4
.L_7:
        /*0010*/ 	.word	index@(_Z25unique_idx_calc_threadIdxPi)
        /*0014*/ 	.word	0x00000008


	//----- nvinfo : EIATTR_REGCOUNT
	.align		4
.L_8:
        /*0018*/ 	.byte	0x04, 0x2f
        /*001a*/ 	.short	(.L_10 - .L_9)
	.align		4
.L_9:
        /*001c*/ 	.word	index@(_Z22unique_gid_calculationPi)
        /*0020*/ 	.word	0x00000018


	//----- nvinfo : EIATTR_FRAME_SIZE
	.align		4
.L_10:
        /*0024*/ 	.byte	0x04, 0x11
        /*0026*/ 	.short	(.L_12 - .L_11)
	.align		4
.L_11:
        /*0028*/ 	.word	index@(_Z22unique_gid_calculationPi)
        /*002c*/ 	.word	0x00000010


	//----- nvinfo : EIATTR_REGCOUNT
	.align		4
.L_12:
        /*0030*/ 	.byte	0x04, 0x2f
        /*0032*/ 	.short	(.L_14 - .L_13)
	.align		4
.L_13:
        /*0034*/ 	.word	index@(_Z26unique_gid_calculation_g2dPi)
        /*0038*/ 	.word	0x00000018


	//----- nvinfo : EIATTR_FRAME_SIZE
	.align		4
.L_14:
        /*003c*/ 	.byte	0x04, 0x11
        /*003e*/ 	.short	(.L_16 - .L_15)
	.align		4
.L_15:
        /*0040*/ 	.word	index@(_Z26unique_gid_calculation_g2dPi)
        /*0044*/ 	.word	0x00000018


	//----- nvinfo : EIATTR_REGCOUNT
	.align		4
.L_16:
        /*0048*/ 	.byte	0x04, 0x2f
        /*004a*/ 	.short	(.L_18 - .L_17)
	.align		4
.L_17:
        /*004c*/ 	.word	index@(_Z30unique_gid_calculation_g2d_b2dPi)
        /*0050*/ 	.word	0x00000018


	//----- nvinfo : EIATTR_FRAME_SIZE
	.align		4
.L_18:
        /*0054*/ 	.byte	0x04, 0x11
        /*0056*/ 	.short	(.L_20 - .L_19)
	.align		4
.L_19:
        /*0058*/ 	.word	index@(_Z30unique_gid_calculation_g2d_b2dPi)
        /*005c*/ 	.word	0x00000018


	//----- nvinfo : EIATTR_REGCOUNT
	.align		4
.L_20:
        /*0060*/ 	.byte	0x04, 0x2f
        /*0062*/ 	.short	(.L_22 - .L_21)
	.align		4
.L_21:
        /*0064*/ 	.word	index@(_Z30unique_gid_calculation_g3d_b3dPi)
        /*0068*/ 	.word	0x00000018


	//----- nvinfo : EIATTR_FRAME_SIZE
	.align		4
.L_22:
        /*006c*/ 	.byte	0x04, 0x11
        /*006e*/ 	.short	(.L_24 - .L_23)
	.align		4
.L_23:
        /*0070*/ 	.word	index@(_Z30unique_gid_calculation_g3d_b3dPi)
        /*0074*/ 	.word	0x00000020


	//----- nvinfo : EIATTR_MIN_STACK_SIZE
	.align		4
.L_24:
        /*0078*/ 	.byte	0x04, 0x12
        /*007a*/ 	.short	(.L_26 - .L_25)
	.align		4
.L_25:
        /*007c*/ 	.word	index@(_Z30unique_gid_calculation_g3d_b3dPi)
        /*0080*/ 	.word	0x00000020


	//----- nvinfo : EIATTR_MIN_STACK_SIZE
	.align		4
.L_26:
        /*0084*/ 	.byte	0x04, 0x12
        /*0086*/ 	.short	(.L_28 - .L_27)
	.align		4
.L_27:
        /*0088*/ 	.word	index@(_Z30unique_gid_calculation_g2d_b2dPi)
        /*008c*/ 	.word	0x00000018


	//----- nvinfo : EIATTR_MIN_STACK_SIZE
	.align		4
.L_28:
        /*0090*/ 	.byte	0x04, 0x12
        /*0092*/ 	.short	(.L_30 - .L_29)
	.align		4
.L_29:
        /*0094*/ 	.word	index@(_Z26unique_gid_calculation_g2dPi)
        /*0098*/ 	.word	0x00000018


	//----- nvinfo : EIATTR_MIN_STACK_SIZE
	.align		4
.L_30:
        /*009c*/ 	.byte	0x04, 0x12
        /*009e*/ 	.short	(.L_32 - .L_31)
	.align		4
.L_31:
        /*00a0*/ 	.word	index@(_Z22unique_gid_calculationPi)
        /*00a4*/ 	.word	0x00000010


	//----- nvinfo : EIATTR_MIN_STACK_SIZE
	.align		4
.L_32:
        /*00a8*/ 	.byte	0x04, 0x12
        /*00aa*/ 	.short	(.L_34 - .L_33)
	.align		4
.L_33:
        /*00ac*/ 	.word	index@(_Z25unique_idx_calc_threadIdxPi)
        /*00b0*/ 	.word	0x00000008
.L_34:


//--------------------- .nv.compat                --------------------------
	.section	.nv.compat,"",@"SHT_CUDA_COMPAT_INFO"
	.align	4
        /*0000*/ 	.byte	0x02, 0x09, 0x00, 0x00, 0x02, 0x02, 0x01, 0x00, 0x02, 0x05, 0x05, 0x00, 0x03, 0x07, 0x01, 0x01
        /*0010*/ 	.byte	0x02, 0x03, 0x00, 0x00, 0x02, 0x06, 0x01, 0x00, 0x04, 0x0b, 0x08, 0x00, 0x09, 0x00, 0x00, 0x00
        /*0020*/ 	.byte	0x00, 0x00, 0x00, 0x00


//--------------------- .nv.info._Z30unique_gid_calculation_g3d_b3dPi --------------------------
	.section	.nv.info._Z30unique_gid_calculation_g3d_b3dPi,"",@"SHT_CUDA_INFO"
	.sectionflags	@""
	.align	4


	//----- nvinfo : EIATTR_CUDA_API_VERSION
	.align		4
        /*0000*/ 	.byte	0x04, 0x37
        /*0002*/ 	.short	(.L_36 - .L_35)
.L_35:
        /*0004*/ 	.word	0x00000082


	//----- nvinfo : EIATTR_KPARAM_INFO
	.align		4
.L_36:
        /*0008*/ 	.byte	0x04, 0x17
        /*000a*/ 	.short	(.L_38 - .L_37)
.L_37:
        /*000c*/ 	.word	0x00000000
        /*0010*/ 	.short	0x0000
        /*0012*/ 	.short	0x0000
        /*0014*/ 	.byte	0x00, 0xf5, 0x21, 0x00


	//----- nvinfo : EIATTR_SPARSE_MMA_MASK
	.align		4
.L_38:
        /*0018*/ 	.byte	0x03, 0x50
        /*001a*/ 	.short	0x0000


	//----- nvinfo : EIATTR_MAXREG_COUNT
	.align		4
        /*001c*/ 	.byte	0x03, 0x1b
        /*001e*/ 	.short	0x00ff


	//----- nvinfo : EIATTR_EXTERNS
	.align		4
        /*0020*/ 	.byte	0x04, 0x0f
        /*0022*/ 	.short	(.L_40 - .L_39)


	//   ....[0]....
	.align		4
.L_39:
        /*0024*/ 	.word	index@(vprintf)


	//----- nvinfo : EIATTR_MERCURY_ISA_VERSION
	.align		4
.L_40:
        /*0028*/ 	.byte	0x03, 0x5f
        /*002a*/ 	.short	0x0101


	//----- nvinfo : EIATTR_VRC_CTA_INIT_COUNT
	.align		4
        /*002c*/ 	.byte	0x02, 0x4a
	.zero		1
	.zero		1


	//----- nvinfo : EIATTR_SYSCALL_OFFSETS
	.align		4
        /*0030*/ 	.byte	0x04, 0x46
        /*0032*/ 	.short	(.L_42 - .L_41)


	//   ....[0]....
.L_41:
        /*0034*/ 	.word	0x00000230


	//----- nvinfo : EIATTR_EXIT_INSTR_OFFSETS
	.align		4
.L_42:
        /*0038*/ 	.byte	0x04, 0x1c
        /*003a*/ 	.short	(.L_44 - .L_43)


	//   ....[0]....
.L_43:
        /*003c*/ 	.word	0x00000240


	//----- nvinfo : EIATTR_CBANK_PARAM_SIZE
	.align		4
.L_44:
        /*0040*/ 	.byte	0x03, 0x19
        /*0042*/ 	.short	0x0008


	//----- nvinfo : EIATTR_PARAM_CBANK
	.align		4
        /*0044*/ 	.byte	0x04, 0x0a
        /*0046*/ 	.short	(.L_46 - .L_45)
	.align		4
.L_45:
        /*0048*/ 	.word	index@(.nv.constant0._Z30unique_gid_calculation_g3d_b3dPi)
        /*004c*/ 	.short	0x0380
        /*004e*/ 	.short	0x0008


	//----- nvinfo : EIATTR_SW_WAR
	.align		4
.L_46:
        /*0050*/ 	.byte	0x04, 0x36
        /*0052*/ 	.short	(.L_48 - .L_47)
.L_47:
        /*0054*/ 	.word	0x00000008
.L_48:


//--------------------- .nv.info._Z30unique_gid_calculation_g2d_b2dPi --------------------------
	.section	.nv.info._Z30unique_gid_calculation_g2d_b2dPi,"",@"SHT_CUDA_INFO"
	.sectionflags	@""
	.align	4


	//----- nvinfo : EIATTR_CUDA_API_VERSION
	.align		4
        /*0000*/ 	.byte	0x04, 0x37
        /*0002*/ 	.short	(.L_50 - .L_49)
.L_49:
        /*0004*/ 	.word	0x00000082


	//----- nvinfo : EIATTR_KPARAM_INFO
	.align		4
.L_50:
        /*0008*/ 	.byte	0x04, 0x17
        /*000a*/ 	.short	(.L_52 - .L_51)
.L_51:
        /*000c*/ 	.word	0x00000000
        /*0010*/ 	.short	0x0000
        /*0012*/ 	.short	0x0000
        /*0014*/ 	.byte	0x00, 0xf5, 0x21, 0x00


	//----- nvinfo : EIATTR_SPARSE_MMA_MASK
	.align		4
.L_52:
        /*0018*/ 	.byte	0x03, 0x50
        /*001a*/ 	.short	0x0000


	//----- nvinfo : EIATTR_MAXREG_COUNT
	.align		4
        /*001c*/ 	.byte	0x03, 0x1b
        /*001e*/ 	.short	0x00ff


	//----- nvinfo : EIATTR_EXTERNS
	.align		4
        /*0020*/ 	.byte	0x04, 0x0f
        /*0022*/ 	.short	(.L_54 - .L_53)


	//   ....[0]....
	.align		4
.L_53:
        /*0024*/ 	.word	index@(vprintf)


	//----- nvinfo : EIATTR_MERCURY_ISA_VERSION
	.align		4
.L_54:
        /*0028*/ 	.byte	0x03, 0x5f
        /*002a*/ 	.short	0x0101


	//----- nvinfo : EIATTR_VRC_CTA_INIT_COUNT
	.align		4
        /*002c*/ 	.byte	0x02, 0x4a
	.zero		1
	.zero		1


	//----- nvinfo : EIATTR_SYSCALL_OFFSETS
	.align		4
        /*0030*/ 	.byte	0x04, 0x46
        /*0032*/ 	.short	(.L_56 - .L_55)


	//   ....[0]....
.L_55:
        /*0034*/ 	.word	0x000001d0


	//----- nvinfo : EIATTR_EXIT_INSTR_OFFSETS
	.align		4
.L_56:
        /*0038*/ 	.byte	0x04, 0x1c
        /*003a*/ 	.short	(.L_58 - .L_57)


	//   ....[0]....
.L_57:
        /*003c*/ 	.word	0x000001e0


	//----- nvinfo : EIATTR_CBANK_PARAM_SIZE
	.align		4
.L_58:
        /*0040*/ 	.byte	0x03, 0x19
        /*0042*/ 	.short	0x0008


	//----- nvinfo : EIATTR_PARAM_CBANK
	.align		4
        /*0044*/ 	.byte	0x04, 0x0a
        /*0046*/ 	.short	(.L_60 - .L_59)
	.align		4
.L_59:
        /*0048*/ 	.word	index@(.nv.constant0._Z30unique_gid_calculation_g2d_b2dPi)
        /*004c*/ 	.short	0x0380
        /*004e*/ 	.short	0x0008


	//----- nvinfo : EIATTR_SW_WAR
	.align		4
.L_60:
        /*0050*/ 	.byte	0x04, 0x36
        /*0052*/ 	.short	(.L_62 - .L_61)
.L_61:
        /*0054*/ 	.word	0x00000008
.L_62:


//--------------------- .nv.info._Z26unique_gid_calculation_g2dPi --------------------------
	.section	.nv.info._Z26unique_gid_calculation_g2dPi,"",@"SHT_CUDA_INFO"
	.sectionflags	@""
	.align	4


	//----- nvinfo : EIATTR_CUDA_API_VERSION
	.align		4
        /*0000*/ 	.byte	0x04, 0x37
        /*0002*/ 	.short	(.L_64 - .L_63)
.L_63:
        /*0004*/ 	.word	0x00000082


	//----- nvinfo : EIATTR_KPARAM_INFO
	.align		4
.L_64:
        /*0008*/ 	.byte	0x04, 0x17
        /*000a*/ 	.short	(.L_66 - .L_65)
.L_65:
        /*000c*/ 	.word	0x00000000
        /*0010*/ 	.short	0x0000
        /*0012*/ 	.short	0x0000
        /*0014*/ 	.byte	0x00, 0xf5, 0x21, 0x00


	//----- nvinfo : EIATTR_SPARSE_MMA_MASK
	.align		4
.L_66:
        /*0018*/ 	.byte	0x03, 0x50
        /*001a*/ 	.short	0x0000


	//----- nvinfo : EIATTR_MAXREG_COUNT
	.align		4
        /*001c*/ 	.byte	0x03, 0x1b
        /*001e*/ 	.short	0x00ff


	//----- nvinfo : EIATTR_EXTERNS
	.align		4
        /*0020*/ 	.byte	0x04, 0x0f
        /*0022*/ 	.short	(.L_68 - .L_67)


	//   ....[0]....
	.align		4
.L_67:
        /*0024*/ 	.word	index@(vprintf)


	//----- nvinfo : EIATTR_MERCURY_ISA_VERSION
	.align		4
.L_68:
        /*0028*/ 	.byte	0x03, 0x5f
        /*002a*/ 	.short	0x0101


	//----- nvinfo : EIATTR_VRC_CTA_INIT_COUNT
	.align		4
        /*002c*/ 	.byte	0x02, 0x4a
	.zero		1
	.zero		1


	//----- nvinfo : EIATTR_SYSCALL_OFFSETS
	.align		4
        /*0030*/ 	.byte	0x04, 0x46
        /*0032*/ 	.short	(.L_70 - .L_69)


	//   ....[0]....
.L_69:
        /*0034*/ 	.word	0x000001c0


	//----- nvinfo : EIATTR_EXIT_INSTR_OFFSETS
	.align		4
.L_70:
        /*0038*/ 	.byte	0x04, 0x1c
        /*003a*/ 	.short	(.L_72 - .L_71)


	//   ....[0]....
.L_71:
        /*003c*/ 	.word	0x000001d0


	//----- nvinfo : EIATTR_CBANK_PARAM_SIZE
	.align		4
.L_72:
        /*0040*/ 	.byte	0x03, 0x19
        /*0042*/ 	.short	0x0008


	//----- nvinfo : EIATTR_PARAM_CBANK
	.align		4
        /*0044*/ 	.byte	0x04, 0x0a
        /*0046*/ 	.short	(.L_74 - .L_73)
	.align		4
.L_73:
        /*0048*/ 	.word	index@(.nv.constant0._Z26unique_gid_calculation_g2dPi)
        /*004c*/ 	.short	0x0380
        /*004e*/ 	.short	0x0008


	//----- nvinfo : EIATTR_SW_WAR
	.align		4
.L_74:
        /*0050*/ 	.byte	0x04, 0x36
        /*0052*/ 	.short	(.L_76 - .L_75)
.L_75:
        /*0054*/ 	.word	0x00000008
.L_76:


//--------------------- .nv.info._Z22unique_gid_calculationPi --------------------------
	.section	.nv.info._Z22unique_gid_calculationPi,"",@"SHT_CUDA_INFO"
	.sectionflags	@""
	.align	4


	//----- nvinfo : EIATTR_CUDA_API_VERSION
	.align		4
        /*0000*/ 	.byte	0x04, 0x37
        /*0002*/ 	.short	(.L_78 - .L_77)
.L_77:
        /*0004*/ 	.word	0x00000082


	//----- nvinfo : EIATTR_KPARAM_INFO
	.align		4
.L_78:
        /*0008*/ 	.byte	0x04, 0x17
        /*000a*/ 	.short	(.L_80 - .L_79)
.L_79:
        /*000c*/ 	.word	0x00000000
        /*0010*/ 	.short	0x0000
        /*0012*/ 	.short	0x0000
        /*0014*/ 	.byte	0x00, 0xf5, 0x21, 0x00


	//----- nvinfo : EIATTR_SPARSE_MMA_MASK
	.align		4
.L_80:
        /*0018*/ 	.byte	0x03, 0x50
        /*001a*/ 	.short	0x0000


	//----- nvinfo : EIATTR_MAXREG_COUNT
	.align		4
        /*001c*/ 	.byte	0x03, 0x1b
        /*001e*/ 	.short	0x00ff


	//----- nvinfo : EIATTR_EXTERNS
	.align		4
        /*0020*/ 	.byte	0x04, 0x0f
        /*0022*/ 	.short	(.L_82 - .L_81)


	//   ....[0]....
	.align		4
.L_81:
        /*0024*/ 	.word	index@(vprintf)


	//----- nvinfo : EIATTR_MERCURY_ISA_VERSION
	.align		4
.L_82:
        /*0028*/ 	.byte	0x03, 0x5f
        /*002a*/ 	.short	0x0101


	//----- nvinfo : EIATTR_VRC_CTA_INIT_COUNT
	.align		4
        /*002c*/ 	.byte	0x02, 0x4a
	.zero		1
	.zero		1


	//----- nvinfo : EIATTR_SYSCALL_OFFSETS
	.align		4
        /*0030*/ 	.byte	0x04, 0x46
        /*0032*/ 	.short	(.L_84 - .L_83)


	//   ....[0]....
.L_83:
        /*0034*/ 	.word	0x00000150


	//----- nvinfo : EIATTR_EXIT_INSTR_OFFSETS
	.align		4
.L_84:
        /*0038*/ 	.byte	0x04, 0x1c
        /*003a*/ 	.short	(.L_86 - .L_85)


	//   ....[0]....
.L_85:
        /*003c*/ 	.word	0x00000160


	//----- nvinfo : EIATTR_CBANK_PARAM_SIZE
	.align		4
.L_86:
        /*0040*/ 	.byte	0x03, 0x19
        /*0042*/ 	.short	0x0008


	//----- nvinfo : EIATTR_PARAM_CBANK
	.align		4
        /*0044*/ 	.byte	0x04, 0x0a
        /*0046*/ 	.short	(.L_88 - .L_87)
	.align		4
.L_87:
        /*0048*/ 	.word	index@(.nv.constant0._Z22unique_gid_calculationPi)
        /*004c*/ 	.short	0x0380
        /*004e*/ 	.short	0x0008


	//----- nvinfo : EIATTR_SW_WAR
	.align		4
.L_88:
        /*0050*/ 	.byte	0x04, 0x36
        /*0052*/ 	.short	(.L_90 - .L_89)
.L_89:
        /*0054*/ 	.word	0x00000008
.L_90:


//--------------------- .nv.info._Z25unique_idx_calc_threadIdxPi --------------------------
	.section	.nv.info._Z25unique_idx_calc_threadIdxPi,"",@"SHT_CUDA_INFO"
	.sectionflags	@""
	.align	4


	//----- nvinfo : EIATTR_CUDA_API_VERSION
	.align		4
        /*0000*/ 	.byte	0x04, 0x37
        /*0002*/ 	.short	(.L_92 - .L_91)
.L_91:
        /*0004*/ 	.word	0x00000082


	//----- nvinfo : EIATTR_KPARAM_INFO
	.align		4
.L_92:
        /*0008*/ 	.byte	0x04, 0x17
        /*000a*/ 	.short	(.L_94 - .L_93)
.L_93:
        /*000c*/ 	.word	0x00000000
        /*0010*/ 	.short	0x0000
        /*0012*/ 	.short	0x0000
        /*0014*/ 	.byte	0x00, 0xf5, 0x21, 0x00


	//----- nvinfo : EIATTR_SPARSE_MMA_MASK
	.align		4
.L_94:
        /*0018*/ 	.byte	0x03, 0x50
        /*001a*/ 	.short	0x0000


	//----- nvinfo : EIATTR_MAXREG_COUNT
	.align		4
        /*001c*/ 	.byte	0x03, 0x1b
        /*001e*/ 	.short	0x00ff


	//----- nvinfo : EIATTR_EXTERNS
	.align		4
        /*0020*/ 	.byte	0x04, 0x0f
        /*0022*/ 	.short	(.L_96 - .L_95)


	//   ....[0]....
	.align		4
.L_95:
        /*0024*/ 	.word	index@(vprintf)


	//----- nvinfo : EIATTR_MERCURY_ISA_VERSION
	.align		4
.L_96:
        /*0028*/ 	.byte	0x03, 0x5f
        /*002a*/ 	.short	0x0101


	//----- nvinfo : EIATTR_VRC_CTA_INIT_COUNT
	.align		4
        /*002c*/ 	.byte	0x02, 0x4a
	.zero		1
	.zero		1


	//----- nvinfo : EIATTR_SYSCALL_OFFSETS
	.align		4
        /*0030*/ 	.byte	0x04, 0x46
        /*0032*/ 	.short	(.L_98 - .L_97)


	//   ....[0]....
.L_97:
        /*0034*/ 	.word	0x00000120


	//----- nvinfo : EIATTR_EXIT_INSTR_OFFSETS
	.align		4
.L_98:
        /*0038*/ 	.byte	0x04, 0x1c
        /*003a*/ 	.short	(.L_100 - .L_99)


	//   ....[0]....
.L_99:
        /*003c*/ 	.word	0x00000130


	//----- nvinfo : EIATTR_CBANK_PARAM_SIZE
	.align		4
.L_100:
        /*0040*/ 	.byte	0x03, 0x19
        /*0042*/ 	.short	0x0008


	//----- nvinfo : EIATTR_PARAM_CBANK
	.align		4
        /*0044*/ 	.byte	0x04, 0x0a
        /*0046*/ 	.short	(.L_102 - .L_101)
	.align		4
.L_101:
        /*0048*/ 	.word	index@(.nv.constant0._Z25unique_idx_calc_threadIdxPi)
        /*004c*/ 	.short	0x0380
        /*004e*/ 	.short	0x0008


	//----- nvinfo : EIATTR_SW_WAR
	.align		4
.L_102:
        /*0050*/ 	.byte	0x04, 0x36
        /*0052*/ 	.short	(.L_104 - .L_103)
.L_103:
        /*0054*/ 	.word	0x00000008
.L_104:


//--------------------- .nv.callgraph             --------------------------
	.section	.nv.callgraph,"",@"SHT_CUDA_CALLGRAPH"
	.align	4
	.sectionentsize	8
	.align		4
        /*0000*/ 	.word	0x00000000
	.align		4
        /*0004*/ 	.word	0xffffffff
	.align		4
        /*0008*/ 	.word	index@(_Z30unique_gid_calculation_g3d_b3dPi)
	.align		4
        /*000c*/ 	.word	index@(vprintf)
	.align		4
        /*0010*/ 	.word	index@(_Z30unique_gid_calculation_g2d_b2dPi)
	.align		4
        /*0014*/ 	.word	index@(vprintf)
	.align		4
        /*0018*/ 	.word	index@(_Z26unique_gid_calculation_g2dPi)
	.align		4
        /*001c*/ 	.word	index@(vprintf)
	.align		4
        /*0020*/ 	.word	index@(_Z22unique_gid_calculationPi)
	.align		4
        /*0024*/ 	.word	index@(vprintf)
	.align		4
        /*0028*/ 	.word	index@(_Z25unique_idx_calc_threadIdxPi)
	.align		4
        /*002c*/ 	.word	index@(vprintf)
	.align		4
        /*0030*/ 	.word	0x00000000
	.align		4
        /*0034*/ 	.word	0xfffffffe
	.align		4
        /*0038*/ 	.word	0x00000000
	.align		4
        /*003c*/ 	.word	0xfffffffd
	.align		4
        /*0040*/ 	.word	0x00000000
	.align		4
        /*0044*/ 	.word	0xfffffffc


//--------------------- .nv.constant4             --------------------------
	.section	.nv.constant4,"a",@progbits
	.align	8
	.align		8
.nv.constant4:
        /*0000*/ 	.dword	vprintf
	.align		8
        /*0008*/ 	.dword	$str
	.align		8
        /*0010*/ 	.dword	$str$1
	.align		8
        /*0018*/ 	.dword	$str$2
	.align		8
        /*0020*/ 	.dword	$str$3
	.align		8
        /*0028*/ 	.dword	$str$4


//--------------------- .text._Z30unique_gid_calculation_g3d_b3dPi --------------------------
	.section	.text._Z30unique_gid_calculation_g3d_b3dPi,"ax",@progbits
	.align	128
        .global         _Z30unique_gid_calculation_g3d_b3dPi
        .type           _Z30unique_gid_calculation_g3d_b3dPi,@function
        .size           _Z30unique_gid_calculation_g3d_b3dPi,(.L_x_10 - _Z30unique_gid_calculation_g3d_b3dPi)
        .other          _Z30unique_gid_calculation_g3d_b3dPi,@"STO_CUDA_ENTRY STV_DEFAULT"
_Z30unique_gid_calculation_g3d_b3dPi:
.text._Z30unique_gid_calculation_g3d_b3dPi:
[----:B------:R-:W0:Y:S01]  /*0000*/  LDC R1, c[0x0][0x37c] ;  /* 0x0000df00ff017b82 */ /* 0x000e220000000800 */
[----:B------:R-:W1:Y:S01]  /*0010*/  S2R R13, SR_CTAID.Y ;  /* 0x00000000000d7919 */ /* 0x000e620000002600 */
[----:B------:R-:W2:Y:S06]  /*0020*/  LDCU UR5, c[0x0][0x2fc] ;  /* 0x00005f80ff0577ac */ /* 0x000eac0008000800 */
[----:B------:R-:W3:Y:S01]  /*0030*/  LDC.64 R2, c[0x0][0x380] ;  /* 0x0000e000ff027b82 */ /* 0x000ee20000000a00 */
[----:B0-----:R-:W-:Y:S01]  /*0040*/  IADD3 R1, PT, PT, R1, -0x20, RZ ;  /* 0xffffffe001017810 */ /* 0x001fe20007ffe0ff */
[----:B------:R-:W1:Y:S01]  /*0050*/  S2R R14, SR_CTAID.Z ;  /* 0x00000000000e7919 */ /* 0x000e620000002700 */
[----:B------:R-:W0:Y:S01]  /*0060*/  LDCU UR8, c[0x0][0x360] ;  /* 0x00006c00ff0877ac */ /* 0x000e220008000800 */
[----:B------:R-:W4:Y:S01]  /*0070*/  S2R R12, SR_CTAID.X ;  /* 0x00000000000c7919 */ /* 0x000f220000002500 */
[----:B------:R-:W0:Y:S01]  /*0080*/  LDCU UR4, c[0x0][0x364] ;  /* 0x00006c80ff0477ac */ /* 0x000e220008000800 */
[----:B------:R-:W5:Y:S01]  /*0090*/  S2R R15, SR_TID.X ;  /* 0x00000000000f7919 */ /* 0x000f620000002100 */
[----:B------:R-:W2:Y:S01]  /*00a0*/  LDCU UR9, c[0x0][0x368] ;  /* 0x00006d00ff0977ac */ /* 0x000ea20008000800 */
[----:B------:R-:W5:Y:S01]  /*00b0*/  S2R R8, SR_TID.Y ;  /* 0x0000000000087919 */ /* 0x000f620000002200 */
[----:B------:R-:W4:Y:S01]  /*00c0*/  LDCU UR10, c[0x0][0x370] ;  /* 0x00006e00ff0a77ac */ /* 0x000f220008000800 */
[----:B------:R-:W1:Y:S01]  /*00d0*/  LDC R5, c[0x0][0x374] ;  /* 0x0000dd00ff057b82 */ /* 0x000e620000000800 */
[----:B------:R-:W2:Y:S01]  /*00e0*/  S2R R9, SR_TID.Z ;  /* 0x0000000000097919 */ /* 0x000ea20000002300 */
[----:B------:R-:W3:Y:S01]  /*00f0*/  LDCU.64 UR6, c[0x0][0x358] ;  /* 0x00006b00ff0677ac */ /* 0x000ee20008000a00 */
[----:B0-----:R-:W-:Y:S01]  /*0100*/  UIMAD UR4, UR8, UR4, URZ ;  /* 0x00000004080472a4 */ /* 0x001fe2000f8e02ff */
[----:B-1----:R-:W-:-:S04]  /*0110*/  IMAD R5, R5, R14, R13 ;  /* 0x0000000e05057224 */ /* 0x002fc800078e020d */
[----:B----4-:R-:W-:Y:S02]  /*0120*/  IMAD R0, R5, UR10, R12 ;  /* 0x0000000a05007c24 */ /* 0x010fe4000f8e020c */
[----:B-----5:R-:W-:Y:S02]  /*0130*/  IMAD R5, R8, UR8, R15 ;  /* 0x0000000808057c24 */ /* 0x020fe4000f8e020f */
[----:B--2---:R-:W-:-:S04]  /*0140*/  IMAD R0, R0, UR9, R9 ;  /* 0x0000000900007c24 */ /* 0x004fc8000f8e0209 */
[----:B------:R-:W-:-:S04]  /*0150*/  IMAD R10, R0, UR4, R5 ;  /* 0x00000004000a7c24 */ /* 0x000fc8000f8e0205 */
[----:B---3--:R-:W-:-:S05]  /*0160*/  IMAD.WIDE R2, R10, 0x4, R2 ;  /* 0x000000040a027825 */ /* 0x008fca00078e0202 */
[----:B------:R-:W2:Y:S01]  /*0170*/  LDG.E R11, desc[UR6][R2.64] ;  /* 0x00000006020b7981 */ /* 0x000ea2000c1e1900 */
[----:B------:R-:W-:Y:S01]  /*0180*/  MOV R0, 0x0 ;  /* 0x0000000000007802 */ /* 0x000fe20000000f00 */
[----:B------:R-:W0:Y:S02]  /*0190*/  LDCU UR4, c[0x0][0x2f8] ;  /* 0x00005f00ff0477ac */ /* 0x000e240008000800 */
[----:B------:R1:W-:Y:S01]  /*01a0*/  STL.128 [R1], R12 ;  /* 0x0000000c01007387 */ /* 0x0003e20000100c00 */
[----:B------:R1:W3:Y:S01]  /*01b0*/  LDC.64 R16, c[0x4][R0] ;  /* 0x0100000000107b82 */ /* 0x0002e20000000a00 */
[----:B------:R-:W4:Y:S01]  /*01c0*/  LDCU.64 UR6, c[0x4][0x28] ;  /* 0x01000500ff0677ac */ /* 0x000f220008000a00 */
[----:B0-----:R-:W-:Y:S02]  /*01d0*/  IADD3 R6, P0, PT, R1, UR4, RZ ;  /* 0x0000000401067c10 */ /* 0x001fe4000ff1e0ff */
[----:B----4-:R-:W-:Y:S02]  /*01e0*/  MOV R4, UR6 ;  /* 0x0000000600047c02 */ /* 0x010fe40008000f00 */
[----:B------:R-:W-:-:S02]  /*01f0*/  MOV R5, UR7 ;  /* 0x0000000700057c02 */ /* 0x000fc40008000f00 */
[----:B------:R-:W-:Y:S01]  /*0200*/  IADD3.X R7, PT, PT, RZ, UR5, RZ, P0, !PT ;  /* 0x00000005ff077c10 */ /* 0x000fe200087fe4ff */
[----:B--23--:R1:W-:Y:S06]  /*0210*/  STL.128 [R1+0x10], R8 ;  /* 0x0000100801007387 */ /* 0x00c3ec0000100c00 */
[----:B------:R-:W-:-:S07]  /*0220*/  LEPC R20, `(.L_x_0) ;  /* 0x000000001014794e */ /* 0x000fce0000000000 */
[----:B-1----:R-:W-:Y:S05]  /*0230*/  CALL.ABS.NOINC R16 ;  /* 0x0000000010007343 */ /* 0x002fea0003c00000 */
.L_x_0:
[----:B------:R-:W-:Y:S05]  /*0240*/  EXIT ;  /* 0x000000000000794d */ /* 0x000fea0003800000 */
.L_x_1:
[----:B------:R-:W-:-:S00]  /*0250*/  BRA `(.L_x_1) ;  /* 0xfffffffc00fc7947 */ /* 0x000fc0000383ffff */
[----:B------:R-:W-:-:S00]  /*0260*/  NOP ;  /* 0x0000000000007918 */ /* 0x000fc00000000000 */
        /* <DEDUP_REMOVED lines=9> */
.L_x_10:


//--------------------- .text._Z30unique_gid_calculation_g2d_b2dPi --------------------------
	.section	.text._Z30unique_gid_calculation_g2d_b2dPi,"ax",@progbits
	.align	128
        .global         _Z30unique_gid_calculation_g2d_b2dPi
        .type           _Z30unique_gid_calculation_g2d_b2dPi,@function
        .size           _Z30unique_gid_calculation_g2d_b2dPi,(.L_x_11 - _Z30unique_gid_calculation_g2d_b2dPi)
        .other          _Z30unique_gid_calculation_g2d_b2dPi,@"STO_CUDA_ENTRY STV_DEFAULT"
_Z30unique_gid_calculation_g2d_b2dPi:
.text._Z30unique_gid_calculation_g2d_b2dPi:
[----:B------:R-:W0:Y:S01]  /*0000*/  LDC R1, c[0x0][0x37c] ;  /* 0x0000df00ff017b82 */ /* 0x000e220000000800 */
[----:B------:R-:W1:Y:S01]  /*0010*/  S2R R14, SR_CTAID.X ;  /* 0x00000000000e7919 */ /* 0x000e620000002500 */
[----:B------:R-:W2:Y:S06]  /*0020*/  LDCU UR6, c[0x0][0x2fc] ;  /* 0x00005f80ff0677ac */ /* 0x000eac0008000800 */
[----:B------:R-:W3:Y:S01]  /*0030*/  LDC.64 R8, c[0x0][0x380] ;  /* 0x0000e000ff087b82 */ /* 0x000ee20000000a00 */
[----:B0-----:R-:W-:Y:S01]  /*0040*/  IADD3 R1, PT, PT, R1, -0x18, RZ ;  /* 0xffffffe801017810 */ /* 0x001fe20007ffe0ff */
[----:B------:R-:W1:Y:S01]  /*0050*/  S2R R15, SR_CTAID.Y ;  /* 0x00000000000f7919 */ /* 0x000e620000002600 */
[----:B------:R-:W0:Y:S01]  /*0060*/  LDCU UR7, c[0x0][0x360] ;  /* 0x00006c00ff0777ac */ /* 0x000e220008000800 */
[----:B------:R-:W4:Y:S01]  /*0070*/  S2R R13, SR_TID.Y ;  /* 0x00000000000d7919 */ /* 0x000f220000002200 */
[----:B------:R-:W4:Y:S01]  /*0080*/  LDCU UR8, c[0x0][0x364] ;  /* 0x00006c80ff0877ac */ /* 0x000f220008000800 */
[----:B------:R-:W0:Y:S01]  /*0090*/  S2R R12, SR_TID.X ;  /* 0x00000000000c7919 */ /* 0x000e220000002100 */
[----:B------:R-:W1:Y:S01]  /*00a0*/  LDCU UR9, c[0x0][0x370] ;  /* 0x00006e00ff0977ac */ /* 0x000e620008000800 */
[----:B------:R-:W5:Y:S01]  /*00b0*/  LDCU.64 UR4, c[0x0][0x358] ;  /* 0x00006b00ff0477ac */ /* 0x000f620008000a00 */
[----:B-1----:R-:W-:-:S04]  /*00c0*/  IMAD R0, R15, UR9, R14 ;  /* 0x000000090f007c24 */ /* 0x002fc8000f8e020e */
[----:B----4-:R-:W-:Y:S01]  /*00d0*/  IMAD R3, R0, UR8, R13 ;  /* 0x0000000800037c24 */ /* 0x010fe2000f8e020d */
[----:B------:R-:W-:Y:S01]  /*00e0*/  MOV R0, 0x0 ;  /* 0x0000000000007802 */ /* 0x000fe20000000f00 */
[----:B------:R1:W-:Y:S01]  /*00f0*/  STL.64 [R1], R14 ;  /* 0x0000000e01007387 */ /* 0x0003e20000100a00 */
[----:B------:R-:W4:Y:S01]  /*0100*/  LDCU.64 UR8, c[0x4][0x20] ;  /* 0x01000400ff0877ac */ /* 0x000f220008000a00 */
[----:B0-----:R-:W-:-:S04]  /*0110*/  IMAD R2, R3, UR7, R12 ;  /* 0x0000000703027c24 */ /* 0x001fc8000f8e020c */
[----:B---3--:R-:W-:-:S05]  /*0120*/  IMAD.WIDE R8, R2, 0x4, R8 ;  /* 0x0000000402087825 */ /* 0x008fca00078e0208 */
[----:B-----5:R-:W3:Y:S01]  /*0130*/  LDG.E R3, desc[UR4][R8.64] ;  /* 0x0000000408037981 */ /* 0x020ee2000c1e1900 */
[----:B------:R-:W0:Y:S01]  /*0140*/  LDCU UR4, c[0x0][0x2f8] ;  /* 0x00005f00ff0477ac */ /* 0x000e220008000800 */
[----:B------:R1:W1:Y:S02]  /*0150*/  LDC.64 R10, c[0x4][R0] ;  /* 0x01000000000a7b82 */ /* 0x0002640000000a00 */
[----:B------:R0:W-:Y:S01]  /*0160*/  STL.64 [R1+0x8], R12 ;  /* 0x0000080c01007387 */ /* 0x0001e20000100a00 */
[----:B----4-:R-:W-:Y:S02]  /*0170*/  MOV R4, UR8 ;  /* 0x0000000800047c02 */ /* 0x010fe40008000f00 */
[----:B------:R-:W-:Y:S02]  /*0180*/  MOV R5, UR9 ;  /* 0x0000000900057c02 */ /* 0x000fe40008000f00 */
[----:B0-----:R-:W-:-:S04]  /*0190*/  IADD3 R6, P0, PT, R1, UR4, RZ ;  /* 0x0000000401067c10 */ /* 0x001fc8000ff1e0ff */
[----:B--2---:R-:W-:Y:S01]  /*01a0*/  IADD3.X R7, PT, PT, RZ, UR6, RZ, P0, !PT ;  /* 0x00000006ff077c10 */ /* 0x004fe200087fe4ff */
[----:B-1-3--:R0:W-:Y:S08]  /*01b0*/  STL.64 [R1+0x10], R2 ;  /* 0x0000100201007387 */ /* 0x00a1f00000100a00 */
[----:B------:R-:W-:-:S07]  /*01c0*/  LEPC R20, `(.L_x_2) ;  /* 0x000000001014794e */ /* 0x000fce0000000000 */
[----:B0-----:R-:W-:Y:S05]  /*01d0*/  CALL.ABS.NOINC R10 ;  /* 0x000000000a007343 */ /* 0x001fea0003c00000 */
.L_x_2:
[----:B------:R-:W-:Y:S05]  /*01e0*/  EXIT ;  /* 0x000000000000794d */ /* 0x000fea0003800000 */
.L_x_3:
        /* <DEDUP_REMOVED lines=9> */
.L_x_11:


//--------------------- .text._Z26unique_gid_calculation_g2dPi --------------------------
	.section	.text._Z26unique_gid_calculation_g2dPi,"ax",@progbits
	.align	128
        .global         _Z26unique_gid_calculation_g2dPi
        .type           _Z26unique_gid_calculation_g2dPi,@function
        .size           _Z26unique_gid_calculation_g2dPi,(.L_x_12 - _Z26unique_gid_calculation_g2dPi)
        .other          _Z26unique_gid_calculation_g2dPi,@"STO_CUDA_ENTRY STV_DEFAULT"
_Z26unique_gid_calculation_g2dPi:
.text._Z26unique_gid_calculation_g2dPi:
[----:B------:R-:W0:Y:S01]  /*0000*/  LDC R1, c[0x0][0x37c] ;  /* 0x0000df00ff017b82 */ /* 0x000e220000000800 */
[----:B------:R-:W1:Y:S01]  /*0010*/  S2R R5, SR_TID.Y ;  /* 0x0000000000057919 */ /* 0x000e620000002200 */
[----:B------:R-:W2:Y:S06]  /*0020*/  LDCU UR6, c[0x0][0x2fc] ;  /* 0x00005f80ff0677ac */ /* 0x000eac0008000800 */
[----:B------:R-:W3:Y:S01]  /*0030*/  LDC.64 R2, c[0x0][0x380] ;  /* 0x0000e000ff027b82 */ /* 0x000ee20000000a00 */
[----:B0-----:R-:W-:Y:S01]  /*0040*/  IADD3 R1, PT, PT, R1, -0x18, RZ ;  /* 0xffffffe801017810 */ /* 0x001fe20007ffe0ff */
[----:B------:R-:W1:Y:S01]  /*0050*/  S2R R12, SR_CTAID.X ;  /* 0x00000000000c7919 */ /* 0x000e620000002500 */
[----:B------:R-:W0:Y:S01]  /*0060*/  LDCU UR7, c[0x0][0x360] ;  /* 0x00006c00ff0777ac */ /* 0x000e220008000800 */
[----:B------:R-:W4:Y:S01]  /*0070*/  S2R R13, SR_CTAID.Y ;  /* 0x00000000000d7919 */ /* 0x000f220000002600 */
[----:B------:R-:W4:Y:S01]  /*0080*/  LDCU UR8, c[0x0][0x370] ;  /* 0x00006e00ff0877ac */ /* 0x000f220008000800 */
[----:B------:R-:W0:Y:S01]  /*0090*/  S2R R10, SR_TID.X ;  /* 0x00000000000a7919 */ /* 0x000e220000002100 */
[----:B------:R-:W5:Y:S01]  /*00a0*/  LDCU.64 UR4, c[0x0][0x358] ;  /* 0x00006b00ff0477ac */ /* 0x000f620008000a00 */
[----:B-1----:R-:W-:-:S05]  /*00b0*/  IADD3 R0, PT, PT, R5, R12, RZ ;  /* 0x0000000c05007210 */ /* 0x002fca0007ffe0ff */
[----:B----4-:R-:W-:Y:S01]  /*00c0*/  IMAD R11, R13, UR8, R0 ;  /* 0x000000080d0b7c24 */ /* 0x010fe2000f8e0200 */
[----:B------:R1:W-:Y:S01]  /*00d0*/  STL.64 [R1], R12 ;  /* 0x0000000c01007387 */ /* 0x0003e20000100a00 */
[----:B------:R-:W4:Y:S02]  /*00e0*/  LDCU.64 UR8, c[0x4][0x18] ;  /* 0x01000300ff0877ac */ /* 0x000f240008000a00 */
[----:B0-----:R-:W-:-:S04]  /*00f0*/  IMAD R11, R11, UR7, R10 ;  /* 0x000000070b0b7c24 */ /* 0x001fc8000f8e020a */
[----:B---3--:R-:W-:-:S06]  /*0100*/  IMAD.WIDE R2, R11, 0x4, R2 ;  /* 0x000000040b027825 */ /* 0x008fcc00078e0202 */
[----:B-----5:R-:W3:Y:S01]  /*0110*/  LDG.E R2, desc[UR4][R2.64] ;  /* 0x0000000402027981 */ /* 0x020ee2000c1e1900 */
[----:B------:R-:W-:Y:S01]  /*0120*/  MOV R0, 0x0 ;  /* 0x0000000000007802 */ /* 0x000fe20000000f00 */
[----:B------:R-:W0:Y:S02]  /*0130*/  LDCU UR4, c[0x0][0x2f8] ;  /* 0x00005f00ff0477ac */ /* 0x000e240008000800 */
[----:B------:R1:W-:Y:S01]  /*0140*/  STL.64 [R1+0x8], R10 ;  /* 0x0000080a01007387 */ /* 0x0003e20000100a00 */
[----:B------:R1:W1:Y:S01]  /*0150*/  LDC.64 R8, c[0x4][R0] ;  /* 0x0100000000087b82 */ /* 0x0002620000000a00 */
[----:B----4-:R-:W-:Y:S01]  /*0160*/  IMAD.U32 R4, RZ, RZ, UR8 ;  /* 0x00000008ff047e24 */ /* 0x010fe2000f8e00ff */
[----:B------:R-:W-:Y:S02]  /*0170*/  MOV R5, UR9 ;  /* 0x0000000900057c02 */ /* 0x000fe40008000f00 */
[----:B0-----:R-:W-:-:S05]  /*0180*/  IADD3 R6, P0, PT, R1, UR4, RZ ;  /* 0x0000000401067c10 */ /* 0x001fca000ff1e0ff */
[----:B--2---:R-:W-:Y:S01]  /*0190*/  IMAD.X R7, RZ, RZ, UR6, P0 ;  /* 0x00000006ff077e24 */ /* 0x004fe200080e06ff */
[----:B-1-3--:R0:W-:Y:S07]  /*01a0*/  STL [R1+0x10], R2 ;  /* 0x0000100201007387 */ /* 0x00a1ee0000100800 */
[----:B------:R-:W-:-:S07]  /*01b0*/  LEPC R20, `(.L_x_4) ;  /* 0x000000001014794e */ /* 0x000fce0000000000 */
[----:B0-----:R-:W-:Y:S05]  /*01c0*/  CALL.ABS.NOINC R8 ;  /* 0x0000000008007343 */ /* 0x001fea0003c00000 */
.L_x_4:
[----:B------:R-:W-:Y:S05]  /*01d0*/  EXIT ;  /* 0x000000000000794d */ /* 0x000fea0003800000 */
.L_x_5:
        /* <DEDUP_REMOVED lines=10> */
.L_x_12:


//--------------------- .text._Z22unique_gid_calculationPi --------------------------
	.section	.text._Z22unique_gid_calculationPi,"ax",@progbits
	.align	128
        .global         _Z22unique_gid_calculationPi
        .type           _Z22unique_gid_calculationPi,@function
        .size           _Z22unique_gid_calculationPi,(.L_x_13 - _Z22unique_gid_calculationPi)
        .other          _Z22unique_gid_calculationPi,@"STO_CUDA_ENTRY STV_DEFAULT"
_Z22unique_gid_calculationPi:
.text._Z22unique_gid_calculationPi:
[----:B------:R-:W0:Y:S01]  /*0000*/  LDC R1, c[0x0][0x37c] ;  /* 0x0000df00ff017b82 */ /* 0x000e220000000800 */
[----:B------:R-:W1:Y:S07]  /*0010*/  S2R R13, SR_TID.X ;  /* 0x00000000000d7919 */ /* 0x000e6e0000002100 */
[----:B------:R-:W2:Y:S01]  /*0020*/  LDC.64 R2, c[0x0][0x380] ;  /* 0x0000e000ff027b82 */ /* 0x000ea20000000a00 */
[----:B------:R-:W3:Y:S01]  /*0030*/  LDCU UR6, c[0x0][0x2fc] ;  /* 0x00005f80ff0677ac */ /* 0x000ee20008000800 */
[----:B0-----:R-:W-:Y:S01]  /*0040*/  VIADD R1, R1, 0xfffffff0 ;  /* 0xfffffff001017836 */ /* 0x001fe20000000000 */
[----:B------:R-:W1:Y:S01]  /*0050*/  S2R R12, SR_CTAID.X ;  /* 0x00000000000c7919 */ /* 0x000e620000002500 */
[----:B------:R-:W1:Y:S01]  /*0060*/  LDCU UR7, c[0x0][0x360] ;  /* 0x00006c00ff0777ac */ /* 0x000e620008000800 */
[----:B------:R-:W0:Y:S01]  /*0070*/  LDCU.64 UR4, c[0x0][0x358] ;  /* 0x00006b00ff0477ac */ /* 0x000e220008000a00 */
[----:B------:R-:W-:Y:S01]  /*0080*/  MOV R0, 0x0 ;  /* 0x0000000000007802 */ /* 0x000fe20000000f00 */
[----:B------:R-:W4:Y:S01]  /*0090*/  LDCU.64 UR8, c[0x4][0x10] ;  /* 0x01000200ff0877ac */ /* 0x000f220008000a00 */
[----:B-1----:R-:W-:-:S04]  /*00a0*/  IMAD R14, R12, UR7, R13 ;  /* 0x000000070c0e7c24 */ /* 0x002fc8000f8e020d */
[----:B--2---:R-:W-:-:S05]  /*00b0*/  IMAD.WIDE R2, R14, 0x4, R2 ;  /* 0x000000040e027825 */ /* 0x004fca00078e0202 */
[----:B0-----:R-:W2:Y:S01]  /*00c0*/  LDG.E R15, desc[UR4][R2.64] ;  /* 0x00000004020f7981 */ /* 0x001ea2000c1e1900 */
[----:B------:R-:W0:Y:S01]  /*00d0*/  LDCU UR4, c[0x0][0x2f8] ;  /* 0x00005f00ff0477ac */ /* 0x000e220008000800 */
[----:B------:R1:W1:Y:S01]  /*00e0*/  LDC.64 R8, c[0x4][R0] ;  /* 0x0100000000087b82 */ /* 0x0002620000000a00 */
[----:B----4-:R-:W-:Y:S01]  /*00f0*/  IMAD.U32 R4, RZ, RZ, UR8 ;  /* 0x00000008ff047e24 */ /* 0x010fe2000f8e00ff */
[----:B------:R-:W-:Y:S02]  /*0100*/  MOV R5, UR9 ;  /* 0x0000000900057c02 */ /* 0x000fe40008000f00 */
[----:B0-----:R-:W-:-:S04]  /*0110*/  IADD3 R6, P0, PT, R1, UR4, RZ ;  /* 0x0000000401067c10 */ /* 0x001fc8000ff1e0ff */
[----:B---3--:R-:W-:Y:S01]  /*0120*/  IADD3.X R7, PT, PT, RZ, UR6, RZ, P0, !PT ;  /* 0x00000006ff077c10 */ /* 0x008fe200087fe4ff */
[----:B-12---:R0:W-:Y:S08]  /*0130*/  STL.128 [R1], R12 ;  /* 0x0000000c01007387 */ /* 0x0061f00000100c00 */
[----:B------:R-:W-:-:S07]  /*0140*/  LEPC R20, `(.L_x_6) ;  /* 0x000000001014794e */ /* 0x000fce0000000000 */
[----:B0-----:R-:W-:Y:S05]  /*0150*/  CALL.ABS.NOINC R8 ;  /* 0x0000000008007343 */ /* 0x001fea0003c00000 */
.L_x_6:
[----:B------:R-:W-:Y:S05]  /*0160*/  EXIT ;  /* 0x000000000000794d */ /* 0x000fea0003800000 */
.L_x_7:
        /* <DEDUP_REMOVED lines=9> */
.L_x_13:


//--------------------- .text._Z25unique_idx_calc_threadIdxPi --------------------------
	.section	.text._Z25unique_idx_calc_threadIdxPi,"ax",@progbits
	.align	128
        .global         _Z25unique_idx_calc_threadIdxPi
        .type           _Z25unique_idx_calc_threadIdxPi,@function
        .size           _Z25unique_idx_calc_threadIdxPi,(.L_x_14 - _Z25unique_idx_calc_threadIdxPi)
        .other          _Z25unique_idx_calc_threadIdxPi,@"STO_CUDA_ENTRY STV_DEFAULT"
_Z25unique_idx_calc_threadIdxPi:
.text._Z25unique_idx_calc_threadIdxPi:
[----:B------:R-:W0:Y:S01]  /*0000*/  LDC R1, c[0x0][0x37c] ;  /* 0x0000df00ff017b82 */ /* 0x000e220000000800 */
[----:B------:R-:W1:Y:S07]  /*0010*/  S2R R10, SR_TID.X ;  /* 0x00000000000a7919 */ /* 0x000e6e0000002100 */
[----:B------:R-:W1:Y:S01]  /*0020*/  LDC.64 R2, c[0x0][0x380] ;  /* 0x0000e000ff027b82 */ /* 0x000e620000000a00 */
[----:B------:R-:W2:Y:S01]  /*0030*/  LDCU.64 UR4, c[0x0][0x358] ;  /* 0x00006b00ff0477ac */ /* 0x000ea20008000a00 */
[----:B0-----:R-:W-:Y:S01]  /*0040*/  VIADD R1, R1, 0xfffffff8 ;  /* 0xfffffff801017836 */ /* 0x001fe20000000000 */
[----:B------:R-:W0:Y:S01]  /*0050*/  LDCU.64 UR6, c[0x4][0x8] ;  /* 0x01000100ff0677ac */ /* 0x000e220008000a00 */
[----:B-1----:R-:W-:-:S05]  /*0060*/  IMAD.WIDE.U32 R2, R10, 0x4, R2 ;  /* 0x000000040a027825 */ /* 0x002fca00078e0002 */
[----:B--2---:R-:W2:Y:S01]  /*0070*/  LDG.E R11, desc[UR4][R2.64] ;  /* 0x00000004020b7981 */ /* 0x004ea2000c1e1900 */
[----:B------:R-:W-:Y:S01]  /*0080*/  MOV R0, 0x0 ;  /* 0x0000000000007802 */ /* 0x000fe20000000f00 */
[----:B------:R-:W1:Y:S01]  /*0090*/  LDCU UR4, c[0x0][0x2f8] ;  /* 0x00005f00ff0477ac */ /* 0x000e620008000800 */
[----:B0-----:R-:W-:Y:S01]  /*00a0*/  IMAD.U32 R4, RZ, RZ, UR6 ;  /* 0x00000006ff047e24 */ /* 0x001fe2000f8e00ff */
[----:B------:R-:W-:Y:S01]  /*00b0*/  MOV R5, UR7 ;  /* 0x0000000700057c02 */ /* 0x000fe20008000f00 */
[----:B------:R0:W3:Y:S01]  /*00c0*/  LDC.64 R8, c[0x4][R0] ;  /* 0x0100000000087b82 */ /* 0x0000e20000000a00 */
[----:B------:R-:W4:Y:S01]  /*00d0*/  LDCU UR5, c[0x0][0x2fc] ;  /* 0x00005f80ff0577ac */ /* 0x000f220008000800 */
[----:B-1----:R-:W-:-:S05]  /*00e0*/  IADD3 R6, P0, PT, R1, UR4, RZ ;  /* 0x0000000401067c10 */ /* 0x002fca000ff1e0ff */
[----:B----4-:R-:W-:Y:S01]  /*00f0*/  IMAD.X R7, RZ, RZ, UR5, P0 ;  /* 0x00000005ff077e24 */ /* 0x010fe200080e06ff */
[----:B--23--:R0:W-:Y:S07]  /*0100*/  STL.64 [R1], R10 ;  /* 0x0000000a01007387 */ /* 0x00c1ee0000100a00 */
[----:B------:R-:W-:-:S07]  /*0110*/  LEPC R20, `(.L_x_8) ;  /* 0x000000001014794e */ /* 0x000fce0000000000 */
[----:B0-----:R-:W-:Y:S05]  /*0120*/  CALL.ABS.NOINC R8 ;  /* 0x0000000008007343 */ /* 0x001fea0003c00000 */
.L_x_8:
[----:B------:R-:W-:Y:S05]  /*0130*/  EXIT ;  /* 0x000000000000794d */ /* 0x000fea0003800000 */
.L_x_9:
        /* <DEDUP_REMOVED lines=12> */
.L_x_14:


//--------------------- .nv.global.init           --------------------------
	.section	.nv.global.init,"aw",@progbits
.nv.global.init:
	.type		$str,@object
	.size		$str,($str$1 - $str)
$str:
        /*0000*/ 	.byte	0x74, 0x68, 0x72, 0x65, 0x61, 0x64, 0x49, 0x64, 0x78, 0x20, 0x3a, 0x20, 0x25, 0x64, 0x2c, 0x20
        /*0010*/ 	.byte	0x76, 0x61, 0x6c, 0x75, 0x65, 0x20, 0x3a, 0x20, 0x25, 0x64, 0x20, 0x0a, 0x00
	.type		$str$1,@object
	.size		$str$1,($str$2 - $str$1)
$str$1:
        /*001d*/ 	.byte	0x62, 0x6c, 0x6f, 0x63, 0x6b, 0x49, 0x64, 0x78, 0x2e, 0x78, 0x3a, 0x20, 0x25, 0x64, 0x2c, 0x20
        /*002d*/ 	.byte	0x74, 0x68, 0x72, 0x65, 0x61, 0x64, 0x49, 0x64, 0x78, 0x2e, 0x78, 0x20, 0x3a, 0x20, 0x25, 0x64
        /*003d*/ 	.byte	0x2c, 0x20, 0x67, 0x69, 0x64, 0x3a, 0x20, 0x25, 0x64, 0x2c, 0x20, 0x76, 0x61, 0x6c, 0x75, 0x65
        /*004d*/ 	.byte	0x20, 0x3a, 0x20, 0x25, 0x64, 0x20, 0x0a, 0x00
	.type		$str$2,@object
	.size		$str$2,($str$3 - $str$2)
$str$2:
        /*0055*/ 	.byte	0x62, 0x6c, 0x6f, 0x63, 0x6b, 0x49, 0x64, 0x78, 0x2e, 0x78, 0x3a, 0x20, 0x25, 0x64, 0x2c, 0x20
        /*0065*/ 	.byte	0x62, 0x6c, 0x6f, 0x63, 0x6b, 0x49, 0x64, 0x78, 0x2e, 0x79, 0x3a, 0x20, 0x25, 0x64, 0x2c, 0x20
        /*0075*/ 	.byte	0x74, 0x68, 0x72, 0x65, 0x61, 0x64, 0x49, 0x64, 0x78, 0x2e, 0x78, 0x20, 0x3a, 0x20, 0x25, 0x64
        /*0085*/ 	.byte	0x2c, 0x20, 0x67, 0x69, 0x64, 0x3a, 0x20, 0x25, 0x64, 0x2c, 0x20, 0x76, 0x61, 0x6c, 0x75, 0x65
        /*0095*/ 	.byte	0x20, 0x3a, 0x20, 0x25, 0x64, 0x20, 0x0a, 0x00
	.type		$str$3,@object
	.size		$str$3,($str$4 - $str$3)
$str$3:
        /*009d*/ 	.byte	0x62, 0x6c, 0x6f, 0x63, 0x6b, 0x49, 0x64, 0x78, 0x2e, 0x78, 0x3a, 0x20, 0x25, 0x64, 0x2c, 0x20
        /*00ad*/ 	.byte	0x62, 0x6c, 0x6f, 0x63, 0x6b, 0x49, 0x64, 0x78, 0x2e, 0x79, 0x3a, 0x20, 0x25, 0x64, 0x2c, 0x20
        /*00bd*/ 	.byte	0x74, 0x68, 0x72, 0x65, 0x61, 0x64, 0x49, 0x64, 0x78, 0x2e, 0x78, 0x20, 0x3a, 0x20, 0x25, 0x64
        /*00cd*/ 	.byte	0x2c, 0x20, 0x74, 0x68, 0x72, 0x65, 0x61, 0x64, 0x49, 0x64, 0x78, 0x2e, 0x79, 0x20, 0x3a, 0x20
        /*00dd*/ 	.byte	0x25, 0x64, 0x2c, 0x20, 0x67, 0x69, 0x64, 0x3a, 0x20, 0x25, 0x64, 0x2c, 0x20, 0x76, 0x61, 0x6c
        /*00ed*/ 	.byte	0x75, 0x65, 0x20, 0x3a, 0x20, 0x25, 0x64, 0x20, 0x0a, 0x00
	.type		$str$4,@object
	.size		$str$4,(.L_4 - $str$4)
$str$4:
        /*00f7*/ 	.byte	0x62, 0x6c, 0x6f, 0x63, 0x6b, 0x49, 0x64, 0x78, 0x2e, 0x78, 0x3a, 0x20, 0x25, 0x64, 0x2c, 0x20
        /*0107*/ 	.byte	0x62, 0x6c, 0x6f, 0x63, 0x6b, 0x49, 0x64, 0x78, 0x2e, 0x79, 0x3a, 0x20, 0x25, 0x64, 0x2c, 0x20
        /*0117*/ 	.byte	0x62, 0x6c, 0x6f, 0x63, 0x6b, 0x49, 0x64, 0x78, 0x2e, 0x7a, 0x3a, 0x20, 0x25, 0x64, 0x2c, 0x20
        /*0127*/ 	.byte	0x74, 0x68, 0x72, 0x65, 0x61, 0x64, 0x49, 0x64, 0x78, 0x2e, 0x78, 0x20, 0x3a, 0x20, 0x25, 0x64
        /*0137*/ 	.byte	0x2c, 0x20, 0x74, 0x68, 0x72, 0x65, 0x61, 0x64, 0x49, 0x64, 0x78, 0x2e, 0x79, 0x20, 0x3a, 0x20
        /*0147*/ 	.byte	0x25, 0x64, 0x2c, 0x20, 0x74, 0x68, 0x72, 0x65, 0x61, 0x64, 0x49, 0x64, 0x78, 0x2e, 0x7a, 0x20
        /*0157*/ 	.byte	0x3a, 0x20, 0x25, 0x64, 0x2c, 0x20, 0x67, 0x69, 0x64, 0x3a, 0x20, 0x25, 0x64, 0x2c, 0x20, 0x76
        /*0167*/ 	.byte	0x61, 0x6c, 0x75, 0x65, 0x20, 0x3a, 0x20, 0x25, 0x64, 0x20, 0x0a, 0x00
.L_4:


//--------------------- .nv.shared.reserved.0     --------------------------
	.section	.nv.shared.reserved.0,"aw",@nobits
	.weak		__nv_reservedSMEM_offset_0_alias
	.size		__nv_reservedSMEM_offset_0_alias, 0, 64
	.other		__nv_reservedSMEM_offset_0_alias,@"STO_CUDA_RESERVED_SHARED STV_DEFAULT"
__nv_reservedSMEM_offset_0_alias:
	.zero		0
	.zero		64


//--------------------- .nv.constant0._Z30unique_gid_calculation_g3d_b3dPi --------------------------
	.section	.nv.constant0._Z30unique_gid_calculation_g3d_b3dPi,"a",@progbits
	.sectionflags	@""
	.align	4
.nv.constant0._Z30unique_gid_calculation_g3d_b3dPi:
	.zero		904


//--------------------- .nv.constant0._Z30unique_gid_calculation_g2d_b2dPi --------------------------
	.section	.nv.constant0._Z30unique_gid_calculation_g2d_b2dPi,"a",@progbits
	.sectionflags	@""
	.align	4
.nv.constant0._Z30unique_gid_calculation_g2d_b2dPi:
	.zero		904


//--------------------- .nv.constant0._Z26unique_gid_calculation_g2dPi --------------------------
	.section	.nv.constant0._Z26unique_gid_calculation_g2dPi,"a",@progbits
	.sectionflags	@""
	.align	4
.nv.constant0._Z26unique_gid_calculation_g2dPi:
	.zero		904


//--------------------- .nv.constant0._Z22unique_gid_calculationPi --------------------------
	.section	.nv.constant0._Z22unique_gid_calculationPi,"a",@progbits
	.sectionflags	@""
	.align	4
.nv.constant0._Z22unique_gid_calculationPi:
	.zero		904


//--------------------- .nv.constant0._Z25unique_idx_calc_threadIdxPi --------------------------
	.section	.nv.constant0._Z25unique_idx_calc_threadIdxPi,"a",@progbits
	.sectionflags	@""
	.align	4
.nv.constant0._Z25unique_idx_calc_threadIdxPi:
	.zero		904


//--------------------- SYMBOLS --------------------------

	.type		.nv.reservedSmem.offset0,@object
	.size		.nv.reservedSmem.offset0,0x4
	.type		vprintf,@function
